//
// Generated by NVIDIA NVVM Compiler
//
// Compiler Build ID: CL-36424714
// Cuda compilation tools, release 13.0, V13.0.88
// Based on NVVM 20.0.0
//

.version 9.0
.target sm_100
.address_size 64

	// .globl	add
.extern .shared .align 16 .b8 cache[];

.visible .entry add(
	.param .u64 .ptr .align 1 add_param_0,
	.param .u64 .ptr .align 1 add_param_1,
	.param .u64 .ptr .align 1 add_param_2
)
{
	.reg .b32 	%r<5>;
	.reg .b64 	%rd<11>;

	ld.param.u64 	%rd1, [add_param_0];
	ld.param.u64 	%rd2, [add_param_1];
	ld.param.u64 	%rd3, [add_param_2];
	cvta.to.global.u64 	%rd4, %rd3;
	cvta.to.global.u64 	%rd5, %rd2;
	cvta.to.global.u64 	%rd6, %rd1;
	mov.u32 	%r1, %tid.x;
	mul.wide.u32 	%rd7, %r1, 4;
	add.s64 	%rd8, %rd6, %rd7;
	ld.global.u32 	%r2, [%rd8];
	add.s64 	%rd9, %rd5, %rd7;
	ld.global.u32 	%r3, [%rd9];
	add.s32 	%r4, %r3, %r2;
	add.s64 	%rd10, %rd4, %rd7;
	st.global.u32 	[%rd10], %r4;
	ret;

}
	// .globl	multiply
.visible .entry multiply(
	.param .u64 .ptr .align 1 multiply_param_0,
	.param .u64 .ptr .align 1 multiply_param_1,
	.param .u64 .ptr .align 1 multiply_param_2
)
{
	.reg .b32 	%r<5>;
	.reg .b64 	%rd<11>;

	ld.param.u64 	%rd1, [multiply_param_0];
	ld.param.u64 	%rd2, [multiply_param_1];
	ld.param.u64 	%rd3, [multiply_param_2];
	cvta.to.global.u64 	%rd4, %rd3;
	cvta.to.global.u64 	%rd5, %rd2;
	cvta.to.global.u64 	%rd6, %rd1;
	mov.u32 	%r1, %tid.x;
	mul.wide.u32 	%rd7, %r1, 4;
	add.s64 	%rd8, %rd6, %rd7;
	ld.global.u32 	%r2, [%rd8];
	add.s64 	%rd9, %rd5, %rd7;
	ld.global.u32 	%r3, [%rd9];
	mul.lo.s32 	%r4, %r3, %r2;
	add.s64 	%rd10, %rd4, %rd7;
	st.global.u32 	[%rd10], %r4;
	ret;

}
	// .globl	dot_product
.visible .entry dot_product(
	.param .u64 .ptr .align 1 dot_product_param_0,
	.param .u64 .ptr .align 1 dot_product_param_1,
	.param .u64 .ptr .align 1 dot_product_param_2,
	.param .u32 dot_product_param_3
)
{
	.reg .pred 	%p<7>;
	.reg .b32 	%r<33>;
	.reg .b64 	%rd<10>;

	ld.param.u64 	%rd3, [dot_product_param_0];
	ld.param.u64 	%rd4, [dot_product_param_1];
	ld.param.u64 	%rd5, [dot_product_param_2];
	ld.param.u32 	%r13, [dot_product_param_3];
	mov.u32 	%r1, %tid.x;
	mov.u32 	%r15, %ctaid.x;
	mov.u32 	%r32, %ntid.x;
	mad.lo.s32 	%r30, %r15, %r32, %r1;
	setp.ge.s32 	%p1, %r30, %r13;
	mov.b32 	%r31, 0;
	@%p1 bra 	$L__BB2_3;
	mov.u32 	%r17, %nctaid.x;
	mul.lo.s32 	%r4, %r32, %r17;
	cvta.to.global.u64 	%rd1, %rd3;
	cvta.to.global.u64 	%rd2, %rd4;
	mov.b32 	%r31, 0;
$L__BB2_2:
	mul.wide.s32 	%rd6, %r30, 4;
	add.s64 	%rd7, %rd1, %rd6;
	ld.global.u32 	%r18, [%rd7];
	add.s64 	%rd8, %rd2, %rd6;
	ld.global.u32 	%r19, [%rd8];
	mad.lo.s32 	%r31, %r19, %r18, %r31;
	add.s32 	%r30, %r30, %r4;
	setp.lt.s32 	%p2, %r30, %r13;
	@%p2 bra 	$L__BB2_2;
$L__BB2_3:
	shl.b32 	%r20, %r1, 2;
	mov.u32 	%r21, cache;
	add.s32 	%r10, %r21, %r20;
	st.shared.u32 	[%r10], %r31;
	bar.sync 	0;
	setp.lt.u32 	%p3, %r32, 2;
	@%p3 bra 	$L__BB2_7;
$L__BB2_4:
	shr.u32 	%r12, %r32, 1;
	setp.ge.u32 	%p4, %r1, %r12;
	@%p4 bra 	$L__BB2_6;
	shl.b32 	%r22, %r12, 2;
	add.s32 	%r23, %r10, %r22;
	ld.shared.u32 	%r24, [%r23];
	ld.shared.u32 	%r25, [%r10];
	add.s32 	%r26, %r25, %r24;
	st.shared.u32 	[%r10], %r26;
$L__BB2_6:
	bar.sync 	0;
	setp.gt.u32 	%p5, %r32, 3;
	mov.u32 	%r32, %r12;
	@%p5 bra 	$L__BB2_4;
$L__BB2_7:
	setp.ne.s32 	%p6, %r1, 0;
	@%p6 bra 	$L__BB2_9;
	ld.shared.u32 	%r27, [cache];
	cvta.to.global.u64 	%rd9, %rd5;
	atom.global.add.u32 	%r28, [%rd9], %r27;
$L__BB2_9:
	ret;

}


// ===== COMPILED SASS (sm_100) =====

	.target	sm_100

	.elftype	@"ET_EXEC"


//--------------------- .note.nv.tkinfo           --------------------------
	.section	.note.nv.tkinfo,"",@"SHT_NOTE"
	.sectionflags	@"SHF_NOTE_NV_TKINFO"
	.tkinfo
        /*0018*/ 	.word	0x00000002
        /*0030*/ 	.string	""
        /*0030*/ 	.string	"ptxas"
        /*0030*/ 	.string	"Cuda compilation tools, release 13.0, V13.0.88"
        /*0030*/ 	.string	"Build cuda_13.0.r13.0/compiler.36424714_0"
        /*0030*/ 	.string	"-arch sm_100 -m 64 "



//--------------------- .note.nv.cuinfo           --------------------------
	.section	.note.nv.cuinfo,"",@"SHT_NOTE"
	.sectionflags	@"SHF_NOTE_NV_CUINFO"
        /*0018*/ 	.short	0x0002
        /*001a*/ 	.short	0x0064
        /*001c*/ 	.short	0x0082
	.zero		2


//--------------------- .nv.info                  --------------------------
	.section	.nv.info,"",@"SHT_CUDA_INFO"
	.align	4


	//----- nvinfo : EIATTR_REGCOUNT
	.align		4
        /*0000*/ 	.byte	0x04, 0x2f
        /*0002*/ 	.short	(.L_1 - .L_0)
	.align		4
.L_0:
        /*0004*/ 	.word	index@(add)
        /*0008*/ 	.word	0x0000000c


	//----- nvinfo : EIATTR_FRAME_SIZE
	.align		4
.L_1:
        /*000c*/ 	.byte	0x04, 0x11
        /*000e*/ 	.short	(.L_3 - .L_2)
	.align		4
.L_2:
        /*0010*/ 	.word	index@(add)
        /*0014*/ 	.word	0x00000000


	//----- nvinfo : EIATTR_REGCOUNT
	.align		4
.L_3:
        /*0018*/ 	.byte	0x04, 0x2f
        /*001a*/ 	.short	(.L_5 - .L_4)
	.align		4
.L_4:
        /*001c*/ 	.word	index@(multiply)
        /*0020*/ 	.word	0x0000000c


	//----- nvinfo : EIATTR_FRAME_SIZE
	.align		4
.L_5:
        /*0024*/ 	.byte	0x04, 0x11
        /*0026*/ 	.short	(.L_7 - .L_6)
	.align		4
.L_6:
        /*0028*/ 	.word	index@(multiply)
        /*002c*/ 	.word	0x00000000


	//----- nvinfo : EIATTR_REGCOUNT
	.align		4
.L_7:
        /*0030*/ 	.byte	0x04, 0x2f
        /*0032*/ 	.short	(.L_9 - .L_8)
	.align		4
.L_8:
        /*0034*/ 	.word	index@(dot_product)
        /*0038*/ 	.word	0x00000012


	//----- nvinfo : EIATTR_FRAME_SIZE
	.align		4
.L_9:
        /*003c*/ 	.byte	0x04, 0x11
        /*003e*/ 	.short	(.L_11 - .L_10)
	.align		4
.L_10:
        /*0040*/ 	.word	index@(dot_product)
        /*0044*/ 	.word	0x00000000


	//----- nvinfo : EIATTR_MIN_STACK_SIZE
	.align		4
.L_11:
        /*0048*/ 	.byte	0x04, 0x12
        /*004a*/ 	.short	(.L_13 - .L_12)
	.align		4
.L_12:
        /*004c*/ 	.word	index@(dot_product)
        /*0050*/ 	.word	0x00000000


	//----- nvinfo : EIATTR_MIN_STACK_SIZE
	.align		4
.L_13:
        /*0054*/ 	.byte	0x04, 0x12
        /*0056*/ 	.short	(.L_15 - .L_14)
	.align		4
.L_14:
        /*0058*/ 	.word	index@(multiply)
        /*005c*/ 	.word	0x00000000


	//----- nvinfo : EIATTR_MIN_STACK_SIZE
	.align		4
.L_15:
        /*0060*/ 	.byte	0x04, 0x12
        /*0062*/ 	.short	(.L_17 - .L_16)
	.align		4
.L_16:
        /*0064*/ 	.word	index@(add)
        /*0068*/ 	.word	0x00000000
.L_17:


//--------------------- .nv.compat                --------------------------
	.section	.nv.compat,"",@"SHT_CUDA_COMPAT_INFO"
	.align	4
        /*0000*/ 	.byte	0x02, 0x09, 0x00, 0x00, 0x02, 0x02, 0x01, 0x00, 0x02, 0x05, 0x05, 0x00, 0x03, 0x07, 0x01, 0x01
        /*0010*/ 	.byte	0x02, 0x03, 0x00, 0x00, 0x02, 0x06, 0x01, 0x00, 0x04, 0x0b, 0x08, 0x00, 0x09, 0x00, 0x00, 0x00
        /*0020*/ 	.byte	0x00, 0x00, 0x00, 0x00


//--------------------- .nv.info.dot_product      --------------------------
	.section	.nv.info.dot_product,"",@"SHT_CUDA_INFO"
	.sectionflags	@""
	.align	4


	//----- nvinfo : EIATTR_CUDA_API_VERSION
	.align		4
        /*0000*/ 	.byte	0x04, 0x37
        /*0002*/ 	.short	(.L_19 - .L_18)
.L_18:
        /*0004*/ 	.word	0x00000082


	//----- nvinfo : EIATTR_KPARAM_INFO
	.align		4
.L_19:
        /*0008*/ 	.byte	0x04, 0x17
        /*000a*/ 	.short	(.L_21 - .L_20)
.L_20:
        /*000c*/ 	.word	0x00000000
        /*0010*/ 	.short	0x0003
        /*0012*/ 	.short	0x0018
        /*0014*/ 	.byte	0x00, 0xf0, 0x11, 0x00


	//----- nvinfo : EIATTR_KPARAM_INFO
	.align		4
.L_21:
        /*0018*/ 	.byte	0x04, 0x17
        /*001a*/ 	.short	(.L_23 - .L_22)
.L_22:
        /*001c*/ 	.word	0x00000000
        /*0020*/ 	.short	0x0002
        /*0022*/ 	.short	0x0010
        /*0024*/ 	.byte	0x00, 0xf5, 0x21, 0x00


	//----- nvinfo : EIATTR_KPARAM_INFO
	.align		4
.L_23:
        /*0028*/ 	.byte	0x04, 0x17
        /*002a*/ 	.short	(.L_25 - .L_24)
.L_24:
        /*002c*/ 	.word	0x00000000
        /*0030*/ 	.short	0x0001
        /*0032*/ 	.short	0x0008
        /*0034*/ 	.byte	0x00, 0xf5, 0x21, 0x00


	//----- nvinfo : EIATTR_KPARAM_INFO
	.align		4
.L_25:
        /*0038*/ 	.byte	0x04, 0x17
        /*003a*/ 	.short	(.L_27 - .L_26)
.L_26:
        /*003c*/ 	.word	0x00000000
        /*0040*/ 	.short	0x0000
        /*0042*/ 	.short	0x0000
        /*0044*/ 	.byte	0x00, 0xf5, 0x21, 0x00


	//----- nvinfo : EIATTR_SPARSE_MMA_MASK
	.align		4
.L_27:
        /*0048*/ 	.byte	0x03, 0x50
        /*004a*/ 	.short	0x0000


	//----- nvinfo : EIATTR_MAXREG_COUNT
	.align		4
        /*004c*/ 	.byte	0x03, 0x1b
        /*004e*/ 	.short	0x00ff


	//----- nvinfo : EIATTR_NUM_BARRIERS
	.align		4
        /*0050*/ 	.byte	0x02, 0x4c
        /*0052*/ 	.byte	0x01
	.zero		1


	//----- nvinfo : EIATTR_MERCURY_ISA_VERSION
	.align		4
        /*0054*/ 	.byte	0x03, 0x5f
        /*0056*/ 	.short	0x0101


	//----- nvinfo : EIATTR_VRC_CTA_INIT_COUNT
	.align		4
        /*0058*/ 	.byte	0x02, 0x4a
	.zero		1
	.zero		1


	//----- nvinfo : EIATTR_EXIT_INSTR_OFFSETS
	.align		4
        /*005c*/ 	.byte	0x04, 0x1c
        /*005e*/ 	.short	(.L_29 - .L_28)


	//   ....[0]....
.L_28:
        /*0060*/ 	.word	0x000002d0


	//   ....[1]....
        /*0064*/ 	.word	0x00000340


	//----- nvinfo : EIATTR_CRS_STACK_SIZE
	.align		4
.L_29:
        /*0068*/ 	.byte	0x04, 0x1e
        /*006a*/ 	.short	(.L_31 - .L_30)
.L_30:
        /*006c*/ 	.word	0x00000000


	//----- nvinfo : EIATTR_CBANK_PARAM_SIZE
	.align		4
.L_31:
        /*0070*/ 	.byte	0x03, 0x19
        /*0072*/ 	.short	0x001c


	//----- nvinfo : EIATTR_PARAM_CBANK
	.align		4
        /*0074*/ 	.byte	0x04, 0x0a
        /*0076*/ 	.short	(.L_33 - .L_32)
	.align		4
.L_32:
        /*0078*/ 	.word	index@(.nv.constant0.dot_product)
        /*007c*/ 	.short	0x0380
        /*007e*/ 	.short	0x001c


	//----- nvinfo : EIATTR_SW_WAR
	.align		4
.L_33:
        /*0080*/ 	.byte	0x04, 0x36
        /*0082*/ 	.short	(.L_35 - .L_34)
.L_34:
        /*0084*/ 	.word	0x00000008
.L_35:


//--------------------- .nv.info.multiply         --------------------------
	.section	.nv.info.multiply,"",@"SHT_CUDA_INFO"
	.sectionflags	@""
	.align	4


	//----- nvinfo : EIATTR_CUDA_API_VERSION
	.align		4
        /*0000*/ 	.byte	0x04, 0x37
        /*0002*/ 	.short	(.L_37 - .L_36)
.L_36:
        /*0004*/ 	.word	0x00000082


	//----- nvinfo : EIATTR_KPARAM_INFO
	.align		4
.L_37:
        /*0008*/ 	.byte	0x04, 0x17
        /*000a*/ 	.short	(.L_39 - .L_38)
.L_38:
        /*000c*/ 	.word	0x00000000
        /*0010*/ 	.short	0x0002
        /*0012*/ 	.short	0x0010
        /*0014*/ 	.byte	0x00, 0xf5, 0x21, 0x00


	//----- nvinfo : EIATTR_KPARAM_INFO
	.align		4
.L_39:
        /*0018*/ 	.byte	0x04, 0x17
        /*001a*/ 	.short	(.L_41 - .L_40)
.L_40:
        /*001c*/ 	.word	0x00000000
        /*0020*/ 	.short	0x0001
        /*0022*/ 	.short	0x0008
        /*0024*/ 	.byte	0x00, 0xf5, 0x21, 0x00


	//----- nvinfo : EIATTR_KPARAM_INFO
	.align		4
.L_41:
        /*0028*/ 	.byte	0x04, 0x17
        /*002a*/ 	.short	(.L_43 - .L_42)
.L_42:
        /*002c*/ 	.word	0x00000000
        /*0030*/ 	.short	0x0000
        /*0032*/ 	.short	0x0000
        /*0034*/ 	.byte	0x00, 0xf5, 0x21, 0x00


	//----- nvinfo : EIATTR_SPARSE_MMA_MASK
	.align		4
.L_43:
        /*0038*/ 	.byte	0x03, 0x50
        /*003a*/ 	.short	0x0000


	//----- nvinfo : EIATTR_MAXREG_COUNT
	.align		4
        /*003c*/ 	.byte	0x03, 0x1b
        /*003e*/ 	.short	0x00ff


	//----- nvinfo : EIATTR_MERCURY_ISA_VERSION
	.align		4
        /*0040*/ 	.byte	0x03, 0x5f
        /*0042*/ 	.short	0x0101


	//----- nvinfo : EIATTR_VRC_CTA_INIT_COUNT
	.align		4
        /*0044*/ 	.byte	0x02, 0x4a
	.zero		1
	.zero		1


	//----- nvinfo : EIATTR_EXIT_INSTR_OFFSETS
	.align		4
        /*0048*/ 	.byte	0x04, 0x1c
        /*004a*/ 	.short	(.L_45 - .L_44)


	//   ....[0]....
.L_44:
        /*004c*/ 	.word	0x000000d0


	//----- nvinfo : EIATTR_CBANK_PARAM_SIZE
	.align		4
.L_45:
        /*0050*/ 	.byte	0x03, 0x19
        /*0052*/ 	.short	0x0018


	//----- nvinfo : EIATTR_PARAM_CBANK
	.align		4
        /*0054*/ 	.byte	0x04, 0x0a
        /*0056*/ 	.short	(.L_47 - .L_46)
	.align		4
.L_46:
        /*0058*/ 	.word	index@(.nv.constant0.multiply)
        /*005c*/ 	.short	0x0380
        /*005e*/ 	.short	0x0018


	//----- nvinfo : EIATTR_SW_WAR
	.align		4
.L_47:
        /*0060*/ 	.byte	0x04, 0x36
        /*0062*/ 	.short	(.L_49 - .L_48)
.L_48:
        /*0064*/ 	.word	0x00000008
.L_49:


//--------------------- .nv.info.add              --------------------------
	.section	.nv.info.add,"",@"SHT_CUDA_INFO"
	.sectionflags	@""
	.align	4


	//----- nvinfo : EIATTR_CUDA_API_VERSION
	.align		4
        /*0000*/ 	.byte	0x04, 0x37
        /*0002*/ 	.short	(.L_51 - .L_50)
.L_50:
        /*0004*/ 	.word	0x00000082


	//----- nvinfo : EIATTR_KPARAM_INFO
	.align		4
.L_51:
        /*0008*/ 	.byte	0x04, 0x17
        /*000a*/ 	.short	(.L_53 - .L_52)
.L_52:
        /*000c*/ 	.word	0x00000000
        /*0010*/ 	.short	0x0002
        /*0012*/ 	.short	0x0010
        /*0014*/ 	.byte	0x00, 0xf5, 0x21, 0x00


	//----- nvinfo : EIATTR_KPARAM_INFO
	.align		4
.L_53:
        /*0018*/ 	.byte	0x04, 0x17
        /*001a*/ 	.short	(.L_55 - .L_54)
.L_54:
        /*001c*/ 	.word	0x00000000
        /*0020*/ 	.short	0x0001
        /*0022*/ 	.short	0x0008
        /*0024*/ 	.byte	0x00, 0xf5, 0x21, 0x00


	//----- nvinfo : EIATTR_KPARAM_INFO
	.align		4
.L_55:
        /*0028*/ 	.byte	0x04, 0x17
        /*002a*/ 	.short	(.L_57 - .L_56)
.L_56:
        /*002c*/ 	.word	0x00000000
        /*0030*/ 	.short	0x0000
        /*0032*/ 	.short	0x0000
        /*0034*/ 	.byte	0x00, 0xf5, 0x21, 0x00


	//----- nvinfo : EIATTR_SPARSE_MMA_MASK
	.align		4
.L_57:
        /*0038*/ 	.byte	0x03, 0x50
        /*003a*/ 	.short	0x0000


	//----- nvinfo : EIATTR_MAXREG_COUNT
	.align		4
        /*003c*/ 	.byte	0x03, 0x1b
        /*003e*/ 	.short	0x00ff


	//----- nvinfo : EIATTR_MERCURY_ISA_VERSION
	.align		4
        /*0040*/ 	.byte	0x03, 0x5f
        /*0042*/ 	.short	0x0101


	//----- nvinfo : EIATTR_VRC_CTA_INIT_COUNT
	.align		4
        /*0044*/ 	.byte	0x02, 0x4a
	.zero		1
	.zero		1


	//----- nvinfo : EIATTR_EXIT_INSTR_OFFSETS
	.align		4
        /*0048*/ 	.byte	0x04, 0x1c
        /*004a*/ 	.short	(.L_59 - .L_58)


	//   ....[0]....
.L_58:
        /*004c*/ 	.word	0x000000d0


	//----- nvinfo : EIATTR_CBANK_PARAM_SIZE
	.align		4
.L_59:
        /*0050*/ 	.byte	0x03, 0x19
        /*0052*/ 	.short	0x0018


	//----- nvinfo : EIATTR_PARAM_CBANK
	.align		4
        /*0054*/ 	.byte	0x04, 0x0a
        /*0056*/ 	.short	(.L_61 - .L_60)
	.align		4
.L_60:
        /*0058*/ 	.word	index@(.nv.constant0.add)
        /*005c*/ 	.short	0x0380
        /*005e*/ 	.short	0x0018


	//----- nvinfo : EIATTR_SW_WAR
	.align		4
.L_61:
        /*0060*/ 	.byte	0x04, 0x36
        /*0062*/ 	.short	(.L_63 - .L_62)
.L_62:
        /*0064*/ 	.word	0x00000008
.L_63:


//--------------------- .nv.callgraph             --------------------------
	.section	.nv.callgraph,"",@"SHT_CUDA_CALLGRAPH"
	.align	4
	.sectionentsize	8
	.align		4
        /*0000*/ 	.word	0x00000000
	.align		4
        /*0004*/ 	.word	0xffffffff
	.align		4
        /*0008*/ 	.word	0x00000000
	.align		4
        /*000c*/ 	.word	0xfffffffe
	.align		4
        /*0010*/ 	.word	0x00000000
	.align		4
        /*0014*/ 	.word	0xfffffffd
	.align		4
        /*0018*/ 	.word	0x00000000
	.align		4
        /*001c*/ 	.word	0xfffffffc


//--------------------- .text.dot_product         --------------------------
	.section	.text.dot_product,"ax",@progbits
	.align	128
        .global         dot_product
        .type           dot_product,@function
        .size           dot_product,(.L_x_8 - dot_product)
        .other          dot_product,@"STO_CUDA_ENTRY STV_DEFAULT"
dot_product:
.text.dot_product:
[----:B------:R-:W-:Y:S01]  /*0000*/  LDC R1, c[0x0][0x37c] ;  /* 0x0000df00ff017b82 */ /* 0x000fe20000000800 */
[----:B------:R-:W0:Y:S07]  /*0010*/  S2R R13, SR_TID.X ;  /* 0x00000000000d7919 */ /* 0x000e2e0000002100 */
[----:B------:R-:W0:Y:S01]  /*0020*/  S2UR UR4, SR_CTAID.X ;  /* 0x00000000000479c3 */ /* 0x000e220000002500 */
[----:B------:R-:W1:Y:S01]  /*0030*/  LDCU UR5, c[0x0][0x398] ;  /* 0x00007300ff0577ac */ /* 0x000e620008000800 */
[----:B------:R-:W-:Y:S01]  /*0040*/  BSSY.RECONVERGENT B0, `(.L_x_0) ;  /* 0x0000014000007945 */ /* 0x000fe20003800200 */
[----:B------:R-:W-:Y:S01]  /*0050*/  IMAD.MOV.U32 R11, RZ, RZ, RZ ;  /* 0x000000ffff0b7224 */ /* 0x000fe200078e00ff */
[----:B------:R-:W2:Y:S04]  /*0060*/  LDCU.64 UR6, c[0x0][0x358] ;  /* 0x00006b00ff0677ac */ /* 0x000ea80008000a00 */
[----:B------:R-:W0:Y:S02]  /*0070*/  LDC R10, c[0x0][0x360] ;  /* 0x0000d800ff0a7b82 */ /* 0x000e240000000800 */
[----:B0-----:R-:W-:-:S05]  /*0080*/  IMAD R0, R10, UR4, R13 ;  /* 0x000000040a007c24 */ /* 0x001fca000f8e020d */
[----:B-1----:R-:W-:-:S13]  /*0090*/  ISETP.GE.AND P0, PT, R0, UR5, PT ;  /* 0x0000000500007c0c */ /* 0x002fda000bf06270 */
[----:B--2---:R-:W-:Y:S05]  /*00a0*/  @P0 BRA `(.L_x_1) ;  /* 0x0000000000340947 */ /* 0x004fea0003800000 */
[----:B------:R-:W0:Y:S01]  /*00b0*/  LDC.64 R6, c[0x0][0x380] ;  /* 0x0000e000ff067b82 */ /* 0x000e220000000a00 */
[----:B------:R-:W1:Y:S01]  /*00c0*/  LDCU UR4, c[0x0][0x370] ;  /* 0x00006e00ff0477ac */ /* 0x000e620008000800 */
[----:B------:R-:W-:-:S06]  /*00d0*/  IMAD.MOV.U32 R11, RZ, RZ, RZ ;  /* 0x000000ffff0b7224 */ /* 0x000fcc00078e00ff */
[----:B------:R-:W2:Y:S01]  /*00e0*/  LDC.64 R8, c[0x0][0x388] ;  /* 0x0000e200ff087b82 */ /* 0x000ea20000000a00 */
[----:B-1----:R-:W-:-:S07]  /*00f0*/  IMAD R15, R10, UR4, RZ ;  /* 0x000000040a0f7c24 */ /* 0x002fce000f8e02ff */
.L_x_2:
[----:B0-----:R-:W-:-:S04]  /*0100*/  IMAD.WIDE R2, R0, 0x4, R6 ;  /* 0x0000000400027825 */ /* 0x001fc800078e0206 */
[----:B--2---:R-:W-:Y:S02]  /*0110*/  IMAD.WIDE R4, R0, 0x4, R8 ;  /* 0x0000000400047825 */ /* 0x004fe400078e0208 */
[----:B------:R-:W2:Y:S04]  /*0120*/  LDG.E R2, desc[UR6][R2.64] ;  /* 0x0000000602027981 */ /* 0x000ea8000c1e1900 */
[----:B------:R-:W2:Y:S01]  /*0130*/  LDG.E R4, desc[UR6][R4.64] ;  /* 0x0000000604047981 */ /* 0x000ea2000c1e1900 */
[----:B------:R-:W-:-:S04]  /*0140*/  IADD3 R0, PT, PT, R15, R0, RZ ;  /* 0x000000000f007210 */ /* 0x000fc80007ffe0ff */
[----:B------:R-:W-:Y:S01]  /*0150*/  ISETP.GE.AND P0, PT, R0, UR5, PT ;  /* 0x0000000500007c0c */ /* 0x000fe2000bf06270 */
[----:B--2---:R-:W-:-:S12]  /*0160*/  IMAD R11, R2, R4, R11 ;  /* 0x00000004020b7224 */ /* 0x004fd800078e020b */
[----:B------:R-:W-:Y:S05]  /*0170*/  @!P0 BRA `(.L_x_2) ;  /* 0xfffffffc00e08947 */ /* 0x000fea000383ffff */
.L_x_1:
[----:B------:R-:W-:Y:S05]  /*0180*/  BSYNC.RECONVERGENT B0 ;  /* 0x0000000000007941 */ /* 0x000fea0003800200 */
.L_x_0:
[----:B------:R-:W0:Y:S01]  /*0190*/  S2UR UR5, SR_CgaCtaId ;  /* 0x00000000000579c3 */ /* 0x000e220000008800 */
[----:B------:R-:W-:Y:S01]  /*01a0*/  UMOV UR4, 0x400 ;  /* 0x0000040000047882 */ /* 0x000fe20000000000 */
[----:B------:R-:W-:Y:S02]  /*01b0*/  ISETP.GE.U32.AND P1, PT, R10, 0x2, PT ;  /* 0x000000020a00780c */ /* 0x000fe40003f26070 */
[----:B------:R-:W-:Y:S01]  /*01c0*/  ISETP.NE.AND P0, PT, R13, RZ, PT ;  /* 0x000000ff0d00720c */ /* 0x000fe20003f05270 */
[----:B0-----:R-:W-:-:S06]  /*01d0*/  ULEA UR4, UR5, UR4, 0x18 ;  /* 0x0000000405047291 */ /* 0x001fcc000f8ec0ff */
[----:B------:R-:W-:-:S05]  /*01e0*/  LEA R0, R13, UR4, 0x2 ;  /* 0x000000040d007c11 */ /* 0x000fca000f8e10ff */
[----:B------:R0:W-:Y:S01]  /*01f0*/  STS [R0], R11 ;  /* 0x0000000b00007388 */ /* 0x0001e20000000800 */
[----:B------:R-:W-:Y:S06]  /*0200*/  BAR.SYNC.DEFER_BLOCKING 0x0 ;  /* 0x0000000000007b1d */ /* 0x000fec0000010000 */
[----:B------:R-:W-:Y:S05]  /*0210*/  @!P1 BRA `(.L_x_3) ;  /* 0x00000000002c9947 */ /* 0x000fea0003800000 */
.L_x_4:
[----:B------:R-:W-:-:S04]  /*0220*/  SHF.R.U32.HI R4, RZ, 0x1, R10 ;  /* 0x00000001ff047819 */ /* 0x000fc8000001160a */
[----:B------:R-:W-:-:S13]  /*0230*/  ISETP.GE.U32.AND P1, PT, R13, R4, PT ;  /* 0x000000040d00720c */ /* 0x000fda0003f26070 */
[----:B------:R-:W-:Y:S01]  /*0240*/  @!P1 IMAD R2, R4, 0x4, R0 ;  /* 0x0000000404029824 */ /* 0x000fe200078e0200 */
[----:B------:R-:W-:Y:S05]  /*0250*/  @!P1 LDS R3, [R0] ;  /* 0x0000000000039984 */ /* 0x000fea0000000800 */
[----:B------:R-:W1:Y:S02]  /*0260*/  @!P1 LDS R2, [R2] ;  /* 0x0000000002029984 */ /* 0x000e640000000800 */
[----:B-1----:R-:W-:-:S05]  /*0270*/  @!P1 IADD3 R3, PT, PT, R2, R3, RZ ;  /* 0x0000000302039210 */ /* 0x002fca0007ffe0ff */
[----:B------:R1:W-:Y:S01]  /*0280*/  @!P1 STS [R0], R3 ;  /* 0x0000000300009388 */ /* 0x0003e20000000800 */
[----:B------:R-:W-:Y:S01]  /*0290*/  BAR.SYNC.DEFER_BLOCKING 0x0 ;  /* 0x0000000000007b1d */ /* 0x000fe20000010000 */
[----:B------:R-:W-:Y:S01]  /*02a0*/  ISETP.GT.U32.AND P1, PT, R10, 0x3, PT ;  /* 0x000000030a00780c */ /* 0x000fe20003f24070 */
[----:B------:R-:W-:-:S12]  /*02b0*/  IMAD.MOV.U32 R10, RZ, RZ, R4 ;  /* 0x000000ffff0a7224 */ /* 0x000fd800078e0004 */
[----:B-1----:R-:W-:Y:S05]  /*02c0*/  @P1 BRA `(.L_x_4) ;  /* 0xfffffffc00d41947 */ /* 0x002fea000383ffff */
.L_x_3:
[----:B------:R-:W-:Y:S05]  /*02d0*/  @P0 EXIT ;  /* 0x000000000000094d */ /* 0x000fea0003800000 */
[----:B------:R-:W1:Y:S01]  /*02e0*/  S2UR UR5, SR_CgaCtaId ;  /* 0x00000000000579c3 */ /* 0x000e620000008800 */
[----:B------:R-:W-:-:S07]  /*02f0*/  UMOV UR4, 0x400 ;  /* 0x0000040000047882 */ /* 0x000fce0000000000 */
[----:B------:R-:W2:Y:S01]  /*0300*/  LDC.64 R2, c[0x0][0x390] ;  /* 0x0000e400ff027b82 */ /* 0x000ea20000000a00 */
[----:B-1----:R-:W-:-:S09]  /*0310*/  ULEA UR4, UR5, UR4, 0x18 ;  /* 0x0000000405047291 */ /* 0x002fd2000f8ec0ff */
[----:B------:R-:W2:Y:S04]  /*0320*/  LDS R5, [UR4] ;  /* 0x00000004ff057984 */ /* 0x000ea80008000800 */
[----:B--2---:R-:W-:Y:S01]  /*0330*/  REDG.E.ADD.STRONG.GPU desc[UR6][R2.64], R5 ;  /* 0x000000050200798e */ /* 0x004fe2000c12e106 */
[----:B------:R-:W-:Y:S05]  /*0340*/  EXIT ;  /* 0x000000000000794d */ /* 0x000fea0003800000 */
.L_x_5:
[----:B------:R-:W-:-:S00]  /*0350*/  BRA `(.L_x_5) ;  /* 0xfffffffc00fc7947 */ /* 0x000fc0000383ffff */
[----:B------:R-:W-:-:S00]  /*0360*/  NOP ;  /* 0x0000000000007918 */ /* 0x000fc00000000000 */
        /* <DEDUP_REMOVED lines=9> */
.L_x_8:


//--------------------- .text.multiply            --------------------------
	.section	.text.multiply,"ax",@progbits
	.align	128
        .global         multiply
        .type           multiply,@function
        .size           multiply,(.L_x_9 - multiply)
        .other          multiply,@"STO_CUDA_ENTRY STV_DEFAULT"
multiply:
.text.multiply:
[----:B------:R-:W-:Y:S01]  /*0000*/  LDC R1, c[0x0][0x37c] ;  /* 0x0000df00ff017b82 */ /* 0x000fe20000000800 */
[----:B------:R-:W0:Y:S07]  /*0010*/  S2R R9, SR_TID.X ;  /* 0x0000000000097919 */ /* 0x000e2e0000002100 */
[----:B------:R-:W0:Y:S01]  /*0020*/  LDC.64 R2, c[0x0][0x380] ;  /* 0x0000e000ff027b82 */ /* 0x000e220000000a00 */
[----:B------:R-:W1:Y:S07]  /*0030*/  LDCU.64 UR4, c[0x0][0x358] ;  /* 0x00006b00ff0477ac */ /* 0x000e6e0008000a00 */
[----:B------:R-:W2:Y:S08]  /*0040*/  LDC.64 R4, c[0x0][0x388] ;  /* 0x0000e200ff047b82 */ /* 0x000eb00000000a00 */
[----:B------:R-:W3:Y:S01]  /*0050*/  LDC.64 R6, c[0x0][0x390] ;  /* 0x0000e400ff067b82 */ /* 0x000ee20000000a00 */
[----:B0-----:R-:W-:-:S04]  /*0060*/  IMAD.WIDE.U32 R2, R9, 0x4, R2 ;  /* 0x0000000409027825 */ /* 0x001fc800078e0002 */
[C---:B--2---:R-:W-:Y:S02]  /*0070*/  IMAD.WIDE.U32 R4, R9.reuse, 0x4, R4 ;  /* 0x0000000409047825 */ /* 0x044fe400078e0004 */
[----:B-1----:R-:W2:Y:S04]  /*0080*/  LDG.E R2, desc[UR4][R2.64] ;  /* 0x0000000402027981 */ /* 0x002ea8000c1e1900 */
[----:B------:R-:W2:Y:S01]  /*0090*/  LDG.E R5, desc[UR4][R4.64] ;  /* 0x0000000404057981 */ /* 0x000ea2000c1e1900 */
[----:B---3--:R-:W-:-:S04]  /*00a0*/  IMAD.WIDE.U32 R6, R9, 0x4, R6 ;  /* 0x0000000409067825 */ /* 0x008fc800078e0006 */
[----:B--2---:R-:W-:-:S05]  /*00b0*/  IMAD R9, R2, R5, RZ ;  /* 0x0000000502097224 */ /* 0x004fca00078e02ff */
[----:B------:R-:W-:Y:S01]  /*00c0*/  STG.E desc[UR4][R6.64], R9 ;  /* 0x0000000906007986 */ /* 0x000fe2000c101904 */
[----:B------:R-:W-:Y:S05]  /*00d0*/  EXIT ;  /* 0x000000000000794d */ /* 0x000fea0003800000 */
.L_x_6:
        /* <DEDUP_REMOVED lines=10> */
.L_x_9:


//--------------------- .text.add                 --------------------------
	.section	.text.add,"ax",@progbits
	.align	128
        .global         add
        .type           add,@function
        .size           add,(.L_x_10 - add)
        .other          add,@"STO_CUDA_ENTRY STV_DEFAULT"
add:
.text.add:
        /* <DEDUP_REMOVED lines=10> */
[----:B---3--:R-:W-:Y:S01]  /*00a0*/  IMAD.WIDE.U32 R6, R9, 0x4, R6 ;  /* 0x0000000409067825 */ /* 0x008fe200078e0006 */
[----:B--2---:R-:W-:-:S05]  /*00b0*/  IADD3 R9, PT, PT, R2, R5, RZ ;  /* 0x0000000502097210 */ /* 0x004fca0007ffe0ff */
[----:B------:R-:W-:Y:S01]  /*00c0*/  STG.E desc[UR4][R6.64], R9 ;  /* 0x0000000906007986 */ /* 0x000fe2000c101904 */
[----:B------:R-:W-:Y:S05]  /*00d0*/  EXIT ;  /* 0x000000000000794d */ /* 0x000fea0003800000 */
.L_x_7:
        /* <DEDUP_REMOVED lines=10> */
.L_x_10:


//--------------------- .nv.shared.dot_product    --------------------------
	.section	.nv.shared.dot_product,"aw",@nobits
	.sectionflags	@""
	.align	16
	.zero		1024


//--------------------- .nv.shared.reserved.0     --------------------------
	.section	.nv.shared.reserved.0,"aw",@nobits
	.weak		__nv_reservedSMEM_offset_0_alias
	.size		__nv_reservedSMEM_offset_0_alias, 0, 64
	.other		__nv_reservedSMEM_offset_0_alias,@"STO_CUDA_RESERVED_SHARED STV_DEFAULT"
__nv_reservedSMEM_offset_0_alias:
	.zero		0
	.zero		64


//--------------------- .nv.shared.multiply       --------------------------
	.section	.nv.shared.multiply,"aw",@nobits
	.sectionflags	@""
	.align	16
	.zero		1024


//--------------------- .nv.shared.add            --------------------------
	.section	.nv.shared.add,"aw",@nobits
	.sectionflags	@""
	.align	16
	.zero		1024


//--------------------- .nv.constant0.dot_product --------------------------
	.section	.nv.constant0.dot_product,"a",@progbits
	.sectionflags	@""
	.align	4
.nv.constant0.dot_product:
	.zero		924


//--------------------- .nv.constant0.multiply    --------------------------
	.section	.nv.constant0.multiply,"a",@progbits
	.sectionflags	@""
	.align	4
.nv.constant0.multiply:
	.zero		920


//--------------------- .nv.constant0.add         --------------------------
	.section	.nv.constant0.add,"a",@progbits
	.sectionflags	@""
	.align	4
.nv.constant0.add:
	.zero		920


//--------------------- SYMBOLS --------------------------

	.type		.nv.reservedSmem.offset0,@object
	.size		.nv.reservedSmem.offset0,0x4
	.type		.nv.reservedSmem.cap,@object
	.size		.nv.reservedSmem.cap,0x4
